//
// Generated by NVIDIA NVVM Compiler
//
// Compiler Build ID: CL-36424714
// Cuda compilation tools, release 13.0, V13.0.88
// Based on NVVM 20.0.0
//

.version 9.0
.target sm_100
.address_size 64

	// .globl	_Z19device_Matrix_multiPKdS0_Pdiii
.global .align 8 .u64 totThr;

.visible .entry _Z19device_Matrix_multiPKdS0_Pdiii(
	.param .u64 .ptr .align 1 _Z19device_Matrix_multiPKdS0_Pdiii_param_0,
	.param .u64 .ptr .align 1 _Z19device_Matrix_multiPKdS0_Pdiii_param_1,
	.param .u64 .ptr .align 1 _Z19device_Matrix_multiPKdS0_Pdiii_param_2,
	.param .u32 _Z19device_Matrix_multiPKdS0_Pdiii_param_3,
	.param .u32 _Z19device_Matrix_multiPKdS0_Pdiii_param_4,
	.param .u32 _Z19device_Matrix_multiPKdS0_Pdiii_param_5
)
{
	.reg .pred 	%p<13>;
	.reg .b32 	%r<43>;
	.reg .b64 	%rd<54>;
	.reg .b64 	%fd<68>;

	ld.param.u64 	%rd7, [_Z19device_Matrix_multiPKdS0_Pdiii_param_0];
	ld.param.u64 	%rd8, [_Z19device_Matrix_multiPKdS0_Pdiii_param_1];
	ld.param.u64 	%rd6, [_Z19device_Matrix_multiPKdS0_Pdiii_param_2];
	ld.param.u32 	%r18, [_Z19device_Matrix_multiPKdS0_Pdiii_param_3];
	ld.param.u32 	%r19, [_Z19device_Matrix_multiPKdS0_Pdiii_param_4];
	ld.param.u32 	%r20, [_Z19device_Matrix_multiPKdS0_Pdiii_param_5];
	cvta.to.global.u64 	%rd1, %rd8;
	cvta.to.global.u64 	%rd2, %rd7;
	atom.global.add.u64 	%rd9, [totThr], 1;
	mov.u32 	%r22, %tid.x;
	mov.u32 	%r23, %ntid.x;
	mov.u32 	%r24, %ctaid.x;
	mad.lo.s32 	%r1, %r23, %r24, %r22;
	mov.u32 	%r25, %tid.y;
	mov.u32 	%r26, %ntid.y;
	mov.u32 	%r27, %ctaid.y;
	mad.lo.s32 	%r28, %r26, %r27, %r25;
	setp.ge.s32 	%p1, %r1, %r18;
	setp.ge.s32 	%p2, %r28, %r20;
	or.pred  	%p3, %p1, %p2;
	@%p3 bra 	$L__BB0_14;
	setp.lt.s32 	%p4, %r19, 1;
	mov.f64 	%fd67, 0d0000000000000000;
	@%p4 bra 	$L__BB0_13;
	mul.lo.s32 	%r3, %r19, %r28;
	and.b32  	%r4, %r19, 7;
	setp.lt.u32 	%p5, %r19, 8;
	mov.f64 	%fd67, 0d0000000000000000;
	mov.b32 	%r41, 0;
	@%p5 bra 	$L__BB0_5;
	and.b32  	%r41, %r19, 2147483640;
	neg.s32 	%r39, %r41;
	shl.b32 	%r7, %r18, 3;
	mul.wide.u32 	%rd10, %r3, 8;
	add.s64 	%rd11, %rd10, %rd1;
	add.s64 	%rd53, %rd11, 32;
	mov.f64 	%fd67, 0d0000000000000000;
	mul.wide.s32 	%rd14, %r18, 8;
	mov.u32 	%r38, %r1;
$L__BB0_4:
	.pragma "nounroll";
	mul.wide.s32 	%rd12, %r38, 8;
	add.s64 	%rd13, %rd2, %rd12;
	ld.global.f64 	%fd17, [%rd13];
	ld.global.f64 	%fd18, [%rd53+-32];
	fma.rn.f64 	%fd19, %fd17, %fd18, %fd67;
	add.s64 	%rd15, %rd13, %rd14;
	ld.global.f64 	%fd20, [%rd15];
	ld.global.f64 	%fd21, [%rd53+-24];
	fma.rn.f64 	%fd22, %fd20, %fd21, %fd19;
	add.s64 	%rd16, %rd15, %rd14;
	ld.global.f64 	%fd23, [%rd16];
	ld.global.f64 	%fd24, [%rd53+-16];
	fma.rn.f64 	%fd25, %fd23, %fd24, %fd22;
	add.s64 	%rd17, %rd16, %rd14;
	ld.global.f64 	%fd26, [%rd17];
	ld.global.f64 	%fd27, [%rd53+-8];
	fma.rn.f64 	%fd28, %fd26, %fd27, %fd25;
	add.s64 	%rd18, %rd17, %rd14;
	ld.global.f64 	%fd29, [%rd18];
	ld.global.f64 	%fd30, [%rd53];
	fma.rn.f64 	%fd31, %fd29, %fd30, %fd28;
	add.s64 	%rd19, %rd18, %rd14;
	ld.global.f64 	%fd32, [%rd19];
	ld.global.f64 	%fd33, [%rd53+8];
	fma.rn.f64 	%fd34, %fd32, %fd33, %fd31;
	add.s64 	%rd20, %rd19, %rd14;
	ld.global.f64 	%fd35, [%rd20];
	ld.global.f64 	%fd36, [%rd53+16];
	fma.rn.f64 	%fd37, %fd35, %fd36, %fd34;
	add.s64 	%rd21, %rd20, %rd14;
	ld.global.f64 	%fd38, [%rd21];
	ld.global.f64 	%fd39, [%rd53+24];
	fma.rn.f64 	%fd67, %fd38, %fd39, %fd37;
	add.s32 	%r39, %r39, 8;
	add.s32 	%r38, %r38, %r7;
	add.s64 	%rd53, %rd53, 64;
	setp.ne.s32 	%p6, %r39, 0;
	@%p6 bra 	$L__BB0_4;
$L__BB0_5:
	setp.eq.s32 	%p7, %r4, 0;
	@%p7 bra 	$L__BB0_13;
	and.b32  	%r13, %r19, 3;
	setp.lt.u32 	%p8, %r4, 4;
	@%p8 bra 	$L__BB0_8;
	mad.lo.s32 	%r30, %r41, %r18, %r1;
	add.s32 	%r31, %r41, %r3;
	mul.wide.s32 	%rd22, %r30, 8;
	add.s64 	%rd23, %rd2, %rd22;
	ld.global.f64 	%fd41, [%rd23];
	mul.wide.u32 	%rd24, %r31, 8;
	add.s64 	%rd25, %rd1, %rd24;
	ld.global.f64 	%fd42, [%rd25];
	fma.rn.f64 	%fd43, %fd41, %fd42, %fd67;
	mul.wide.s32 	%rd26, %r18, 8;
	add.s64 	%rd27, %rd23, %rd26;
	ld.global.f64 	%fd44, [%rd27];
	cvt.u64.u32 	%rd28, %r3;
	cvt.u64.u32 	%rd29, %r41;
	add.s64 	%rd30, %rd29, %rd28;
	shl.b64 	%rd31, %rd30, 3;
	add.s64 	%rd32, %rd1, %rd31;
	ld.global.f64 	%fd45, [%rd32+8];
	fma.rn.f64 	%fd46, %fd44, %fd45, %fd43;
	add.s64 	%rd33, %rd27, %rd26;
	ld.global.f64 	%fd47, [%rd33];
	ld.global.f64 	%fd48, [%rd32+16];
	fma.rn.f64 	%fd49, %fd47, %fd48, %fd46;
	add.s64 	%rd34, %rd33, %rd26;
	ld.global.f64 	%fd50, [%rd34];
	ld.global.f64 	%fd51, [%rd32+24];
	fma.rn.f64 	%fd67, %fd50, %fd51, %fd49;
	add.s32 	%r41, %r41, 4;
$L__BB0_8:
	setp.eq.s32 	%p9, %r13, 0;
	@%p9 bra 	$L__BB0_13;
	setp.eq.s32 	%p10, %r13, 1;
	@%p10 bra 	$L__BB0_11;
	mad.lo.s32 	%r32, %r41, %r18, %r1;
	add.s32 	%r33, %r41, %r3;
	mul.wide.s32 	%rd35, %r32, 8;
	add.s64 	%rd36, %rd2, %rd35;
	ld.global.f64 	%fd53, [%rd36];
	mul.wide.u32 	%rd37, %r33, 8;
	add.s64 	%rd38, %rd1, %rd37;
	ld.global.f64 	%fd54, [%rd38];
	fma.rn.f64 	%fd55, %fd53, %fd54, %fd67;
	mul.wide.s32 	%rd39, %r18, 8;
	add.s64 	%rd40, %rd36, %rd39;
	ld.global.f64 	%fd56, [%rd40];
	cvt.u64.u32 	%rd41, %r3;
	cvt.u64.u32 	%rd42, %r41;
	add.s64 	%rd43, %rd42, %rd41;
	shl.b64 	%rd44, %rd43, 3;
	add.s64 	%rd45, %rd1, %rd44;
	ld.global.f64 	%fd57, [%rd45+8];
	fma.rn.f64 	%fd67, %fd56, %fd57, %fd55;
	add.s32 	%r41, %r41, 2;
$L__BB0_11:
	and.b32  	%r34, %r19, 1;
	setp.eq.b32 	%p11, %r34, 1;
	not.pred 	%p12, %p11;
	@%p12 bra 	$L__BB0_13;
	mad.lo.s32 	%r35, %r41, %r18, %r1;
	add.s32 	%r36, %r41, %r3;
	mul.wide.s32 	%rd46, %r35, 8;
	add.s64 	%rd47, %rd2, %rd46;
	ld.global.f64 	%fd58, [%rd47];
	mul.wide.u32 	%rd48, %r36, 8;
	add.s64 	%rd49, %rd1, %rd48;
	ld.global.f64 	%fd59, [%rd49];
	fma.rn.f64 	%fd67, %fd58, %fd59, %fd67;
$L__BB0_13:
	mad.lo.s32 	%r37, %r18, %r28, %r1;
	cvta.to.global.u64 	%rd50, %rd6;
	mul.wide.s32 	%rd51, %r37, 8;
	add.s64 	%rd52, %rd50, %rd51;
	st.global.f64 	[%rd52], %fd67;
$L__BB0_14:
	ret;

}


// ===== COMPILED SASS (sm_100) =====

	.target	sm_100

	.elftype	@"ET_EXEC"


//--------------------- .note.nv.tkinfo           --------------------------
	.section	.note.nv.tkinfo,"",@"SHT_NOTE"
	.sectionflags	@"SHF_NOTE_NV_TKINFO"
	.tkinfo
        /*0018*/ 	.word	0x00000002
        /*0030*/ 	.string	""
        /*0030*/ 	.string	"ptxas"
        /*0030*/ 	.string	"Cuda compilation tools, release 13.0, V13.0.88"
        /*0030*/ 	.string	"Build cuda_13.0.r13.0/compiler.36424714_0"
        /*0030*/ 	.string	"-arch sm_100 -m 64 "



//--------------------- .note.nv.cuinfo           --------------------------
	.section	.note.nv.cuinfo,"",@"SHT_NOTE"
	.sectionflags	@"SHF_NOTE_NV_CUINFO"
        /*0018*/ 	.short	0x0002
        /*001a*/ 	.short	0x0064
        /*001c*/ 	.short	0x0082
	.zero		2


//--------------------- .nv.info                  --------------------------
	.section	.nv.info,"",@"SHT_CUDA_INFO"
	.align	4


	//----- nvinfo : EIATTR_REGCOUNT
	.align		4
        /*0000*/ 	.byte	0x04, 0x2f
        /*0002*/ 	.short	(.L_2 - .L_1)
	.align		4
.L_1:
        /*0004*/ 	.word	index@(_Z19device_Matrix_multiPKdS0_Pdiii)
        /*0008*/ 	.word	0x00000020


	//----- nvinfo : EIATTR_FRAME_SIZE
	.align		4
.L_2:
        /*000c*/ 	.byte	0x04, 0x11
        /*000e*/ 	.short	(.L_4 - .L_3)
	.align		4
.L_3:
        /*0010*/ 	.word	index@(_Z19device_Matrix_multiPKdS0_Pdiii)
        /*0014*/ 	.word	0x00000000


	//----- nvinfo : EIATTR_MIN_STACK_SIZE
	.align		4
.L_4:
        /*0018*/ 	.byte	0x04, 0x12
        /*001a*/ 	.short	(.L_6 - .L_5)
	.align		4
.L_5:
        /*001c*/ 	.word	index@(_Z19device_Matrix_multiPKdS0_Pdiii)
        /*0020*/ 	.word	0x00000000
.L_6:


//--------------------- .nv.compat                --------------------------
	.section	.nv.compat,"",@"SHT_CUDA_COMPAT_INFO"
	.align	4
        /*0000*/ 	.byte	0x02, 0x09, 0x00, 0x00, 0x02, 0x02, 0x01, 0x00, 0x02, 0x05, 0x05, 0x00, 0x03, 0x07, 0x01, 0x01
        /*0010*/ 	.byte	0x02, 0x03, 0x00, 0x00, 0x02, 0x06, 0x01, 0x00, 0x04, 0x0b, 0x08, 0x00, 0x01, 0x00, 0x00, 0x00
        /*0020*/ 	.byte	0x00, 0x00, 0x00, 0x00


//--------------------- .nv.info._Z19device_Matrix_multiPKdS0_Pdiii --------------------------
	.section	.nv.info._Z19device_Matrix_multiPKdS0_Pdiii,"",@"SHT_CUDA_INFO"
	.sectionflags	@""
	.align	4


	//----- nvinfo : EIATTR_CUDA_API_VERSION
	.align		4
        /*0000*/ 	.byte	0x04, 0x37
        /*0002*/ 	.short	(.L_8 - .L_7)
.L_7:
        /*0004*/ 	.word	0x00000082


	//----- nvinfo : EIATTR_KPARAM_INFO
	.align		4
.L_8:
        /*0008*/ 	.byte	0x04, 0x17
        /*000a*/ 	.short	(.L_10 - .L_9)
.L_9:
        /*000c*/ 	.word	0x00000000
        /*0010*/ 	.short	0x0005
        /*0012*/ 	.short	0x0020
        /*0014*/ 	.byte	0x00, 0xf0, 0x11, 0x00


	//----- nvinfo : EIATTR_KPARAM_INFO
	.align		4
.L_10:
        /*0018*/ 	.byte	0x04, 0x17
        /*001a*/ 	.short	(.L_12 - .L_11)
.L_11:
        /*001c*/ 	.word	0x00000000
        /*0020*/ 	.short	0x0004
        /*0022*/ 	.short	0x001c
        /*0024*/ 	.byte	0x00, 0xf0, 0x11, 0x00


	//----- nvinfo : EIATTR_KPARAM_INFO
	.align		4
.L_12:
        /*0028*/ 	.byte	0x04, 0x17
        /*002a*/ 	.short	(.L_14 - .L_13)
.L_13:
        /*002c*/ 	.word	0x00000000
        /*0030*/ 	.short	0x0003
        /*0032*/ 	.short	0x0018
        /*0034*/ 	.byte	0x00, 0xf0, 0x11, 0x00


	//----- nvinfo : EIATTR_KPARAM_INFO
	.align		4
.L_14:
        /*0038*/ 	.byte	0x04, 0x17
        /*003a*/ 	.short	(.L_16 - .L_15)
.L_15:
        /*003c*/ 	.word	0x00000000
        /*0040*/ 	.short	0x0002
        /*0042*/ 	.short	0x0010
        /*0044*/ 	.byte	0x00, 0xf5, 0x21, 0x00


	//----- nvinfo : EIATTR_KPARAM_INFO
	.align		4
.L_16:
        /*0048*/ 	.byte	0x04, 0x17
        /*004a*/ 	.short	(.L_18 - .L_17)
.L_17:
        /*004c*/ 	.word	0x00000000
        /*0050*/ 	.short	0x0001
        /*0052*/ 	.short	0x0008
        /*0054*/ 	.byte	0x00, 0xf5, 0x21, 0x00


	//----- nvinfo : EIATTR_KPARAM_INFO
	.align		4
.L_18:
        /*0058*/ 	.byte	0x04, 0x17
        /*005a*/ 	.short	(.L_20 - .L_19)
.L_19:
        /*005c*/ 	.word	0x00000000
        /*0060*/ 	.short	0x0000
        /*0062*/ 	.short	0x0000
        /*0064*/ 	.byte	0x00, 0xf5, 0x21, 0x00


	//----- nvinfo : EIATTR_SPARSE_MMA_MASK
	.align		4
.L_20:
        /*0068*/ 	.byte	0x03, 0x50
        /*006a*/ 	.short	0x0000


	//----- nvinfo : EIATTR_MAXREG_COUNT
	.align		4
        /*006c*/ 	.byte	0x03, 0x1b
        /*006e*/ 	.short	0x00ff


	//----- nvinfo : EIATTR_MERCURY_ISA_VERSION
	.align		4
        /*0070*/ 	.byte	0x03, 0x5f
        /*0072*/ 	.short	0x0101


	//----- nvinfo : EIATTR_INT_WARP_WIDE_INSTR_OFFSETS
	.align		4
        /*0074*/ 	.byte	0x04, 0x31
        /*0076*/ 	.short	(.L_22 - .L_21)


	//   ....[0]....
.L_21:
        /*0078*/ 	.word	0x00000020


	//----- nvinfo : EIATTR_VRC_CTA_INIT_COUNT
	.align		4
.L_22:
        /*007c*/ 	.byte	0x02, 0x4a
	.zero		1
	.zero		1


	//----- nvinfo : EIATTR_EXIT_INSTR_OFFSETS
	.align		4
        /*0080*/ 	.byte	0x04, 0x1c
        /*0082*/ 	.short	(.L_24 - .L_23)


	//   ....[0]....
.L_23:
        /*0084*/ 	.word	0x000001b0


	//   ....[1]....
        /*0088*/ 	.word	0x000009c0


	//----- nvinfo : EIATTR_CBANK_PARAM_SIZE
	.align		4
.L_24:
        /*008c*/ 	.byte	0x03, 0x19
        /*008e*/ 	.short	0x0024


	//----- nvinfo : EIATTR_PARAM_CBANK
	.align		4
        /*0090*/ 	.byte	0x04, 0x0a
        /*0092*/ 	.short	(.L_26 - .L_25)
	.align		4
.L_25:
        /*0094*/ 	.word	index@(.nv.constant0._Z19device_Matrix_multiPKdS0_Pdiii)
        /*0098*/ 	.short	0x0380
        /*009a*/ 	.short	0x0024


	//----- nvinfo : EIATTR_SW_WAR
	.align		4
.L_26:
        /*009c*/ 	.byte	0x04, 0x36
        /*009e*/ 	.short	(.L_28 - .L_27)
.L_27:
        /*00a0*/ 	.word	0x00000008
.L_28:


//--------------------- .nv.callgraph             --------------------------
	.section	.nv.callgraph,"",@"SHT_CUDA_CALLGRAPH"
	.align	4
	.sectionentsize	8
	.align		4
        /*0000*/ 	.word	0x00000000
	.align		4
        /*0004*/ 	.word	0xffffffff
	.align		4
        /*0008*/ 	.word	0x00000000
	.align		4
        /*000c*/ 	.word	0xfffffffe
	.align		4
        /*0010*/ 	.word	0x00000000
	.align		4
        /*0014*/ 	.word	0xfffffffd
	.align		4
        /*0018*/ 	.word	0x00000000
	.align		4
        /*001c*/ 	.word	0xfffffffc


//--------------------- .nv.constant4             --------------------------
	.section	.nv.constant4,"a",@progbits
	.align	8
	.align		8
.nv.constant4:
        /*0000*/ 	.dword	totThr


//--------------------- .text._Z19device_Matrix_multiPKdS0_Pdiii --------------------------
	.section	.text._Z19device_Matrix_multiPKdS0_Pdiii,"ax",@progbits
	.align	128
        .global         _Z19device_Matrix_multiPKdS0_Pdiii
        .type           _Z19device_Matrix_multiPKdS0_Pdiii,@function
        .size           _Z19device_Matrix_multiPKdS0_Pdiii,(.L_x_5 - _Z19device_Matrix_multiPKdS0_Pdiii)
        .other          _Z19device_Matrix_multiPKdS0_Pdiii,@"STO_CUDA_ENTRY STV_DEFAULT"
_Z19device_Matrix_multiPKdS0_Pdiii:
.text._Z19device_Matrix_multiPKdS0_Pdiii:
[----:B------:R-:W-:Y:S01]  /*0000*/  LDC R1, c[0x0][0x37c] ;  /* 0x0000df00ff017b82 */ /* 0x000fe20000000800 */
[----:B------:R-:W0:Y:S01]  /*0010*/  S2R R0, SR_LANEID ;  /* 0x0000000000007919 */ /* 0x000e220000000000 */
[----:B------:R-:W-:-:S06]  /*0020*/  VOTEU.ANY UR4, UPT, PT ;  /* 0x0000000000047886 */ /* 0x000fcc00038e0100 */
[----:B------:R-:W1:Y:S01]  /*0030*/  LDC.64 R6, c[0x4][RZ] ;  /* 0x01000000ff067b82 */ /* 0x000e620000000a00 */
[----:B------:R-:W-:Y:S01]  /*0040*/  UPOPC UR6, UR4 ;  /* 0x00000004000672bf */ /* 0x000fe20008000000 */
[----:B------:R-:W2:Y:S01]  /*0050*/  S2R R3, SR_TID.Y ;  /* 0x0000000000037919 */ /* 0x000ea20000002200 */
[----:B------:R-:W-:Y:S02]  /*0060*/  UFLO.U32 UR5, UR4 ;  /* 0x00000004000572bd */ /* 0x000fe400080e0000 */
[----:B------:R-:W-:Y:S01]  /*0070*/  UIMAD.WIDE.U32 UR6, UR6, 0x1, URZ ;  /* 0x00000001060678a5 */ /* 0x000fe2000f8e00ff */
[----:B------:R-:W2:Y:S01]  /*0080*/  S2R R4, SR_CTAID.Y ;  /* 0x0000000000047919 */ /* 0x000ea20000002600 */
[----:B------:R-:W-:Y:S01]  /*0090*/  UMOV UR4, URZ ;  /* 0x000000ff00047c82 */ /* 0x000fe20008000000 */
[----:B------:R-:W1:Y:S01]  /*00a0*/  LDCU.64 UR8, c[0x0][0x358] ;  /* 0x00006b00ff0877ac */ /* 0x000e620008000a00 */
[----:B------:R-:W3:Y:S02]  /*00b0*/  S2R R5, SR_TID.X ;  /* 0x0000000000057919 */ /* 0x000ee40000002100 */
[----:B------:R-:W-:Y:S01]  /*00c0*/  MOV R9, UR7 ;  /* 0x0000000700097c02 */ /* 0x000fe20008000f00 */
[----:B------:R-:W-:Y:S01]  /*00d0*/  UIADD3 UR4, UPT, UPT, UR7, UR4, URZ ;  /* 0x0000000407047290 */ /* 0x000fe2000fffe0ff */
[----:B------:R-:W-:Y:S01]  /*00e0*/  MOV R8, UR6 ;  /* 0x0000000600087c02 */ /* 0x000fe20008000f00 */
[----:B------:R-:W3:Y:S02]  /*00f0*/  S2R R2, SR_CTAID.X ;  /* 0x0000000000027919 */ /* 0x000ee40000002500 */
[----:B------:R-:W4:Y:S02]  /*0100*/  LDCU UR6, c[0x0][0x3a0] ;  /* 0x00007400ff0677ac */ /* 0x000f240008000800 */
[----:B------:R-:W-:-:S05]  /*0110*/  IMAD.U32 R9, RZ, RZ, UR4 ;  /* 0x00000004ff097e24 */ /* 0x000fca000f8e00ff */
[----:B------:R-:W3:Y:S01]  /*0120*/  LDCU UR4, c[0x0][0x360] ;  /* 0x00006c00ff0477ac */ /* 0x000ee20008000800 */
[----:B0-----:R-:W-:Y:S01]  /*0130*/  ISETP.EQ.U32.AND P0, PT, R0, UR5, PT ;  /* 0x0000000500007c0c */ /* 0x001fe2000bf02070 */
[----:B------:R-:W2:Y:S01]  /*0140*/  LDCU UR5, c[0x0][0x364] ;  /* 0x00006c80ff0577ac */ /* 0x000ea20008000800 */
[----:B------:R-:W0:Y:S11]  /*0150*/  LDC R0, c[0x0][0x398] ;  /* 0x0000e600ff007b82 */ /* 0x000e360000000800 */
[----:B-1----:R1:W-:Y:S01]  /*0160*/  @P0 REDG.E.ADD.64.STRONG.GPU desc[UR8][R6.64], R8 ;  /* 0x000000080600098e */ /* 0x0023e2000c12e508 */
[----:B---3--:R-:W-:-:S02]  /*0170*/  IMAD R5, R2, UR4, R5 ;  /* 0x0000000402057c24 */ /* 0x008fc4000f8e0205 */
[----:B--2---:R-:W-:-:S05]  /*0180*/  IMAD R3, R4, UR5, R3 ;  /* 0x0000000504037c24 */ /* 0x004fca000f8e0203 */
[----:B----4-:R-:W-:-:S04]  /*0190*/  ISETP.GE.AND P0, PT, R3, UR6, PT ;  /* 0x0000000603007c0c */ /* 0x010fc8000bf06270 */
[----:B0-----:R-:W-:-:S13]  /*01a0*/  ISETP.GE.OR P0, PT, R5, R0, P0 ;  /* 0x000000000500720c */ /* 0x001fda0000706670 */
[----:B-1----:R-:W-:Y:S05]  /*01b0*/  @P0 EXIT ;  /* 0x000000000000094d */ /* 0x002fea0003800000 */
[----:B------:R-:W0:Y:S01]  /*01c0*/  LDC R2, c[0x0][0x39c] ;  /* 0x0000e700ff027b82 */ /* 0x000e220000000800 */
[----:B------:R-:W-:Y:S02]  /*01d0*/  CS2R R18, SRZ ;  /* 0x0000000000127805 */ /* 0x000fe4000001ff00 */
[----:B0-----:R-:W-:-:S13]  /*01e0*/  ISETP.GE.AND P0, PT, R2, 0x1, PT ;  /* 0x000000010200780c */ /* 0x001fda0003f06270 */
[----:B------:R-:W-:Y:S05]  /*01f0*/  @!P0 BRA `(.L_x_0) ;  /* 0x0000000400e08947 */ /* 0x000fea0003800000 */
[C---:B------:R-:W-:Y:S01]  /*0200*/  ISETP.GE.U32.AND P1, PT, R2.reuse, 0x8, PT ;  /* 0x000000080200780c */ /* 0x040fe20003f26070 */
[----:B------:R-:W-:Y:S01]  /*0210*/  HFMA2 R7, -RZ, RZ, 0, 0 ;  /* 0x00000000ff077431 */ /* 0x000fe200000001ff */
[----:B------:R-:W-:Y:S01]  /*0220*/  LOP3.LUT R4, R2, 0x7, RZ, 0xc0, !PT ;  /* 0x0000000702047812 */ /* 0x000fe200078ec0ff */
[----:B------:R-:W-:Y:S01]  /*0230*/  IMAD R6, R3, R2, RZ ;  /* 0x0000000203067224 */ /* 0x000fe200078e02ff */
[----:B------:R-:W-:Y:S02]  /*0240*/  CS2R R18, SRZ ;  /* 0x0000000000127805 */ /* 0x000fe4000001ff00 */
[----:B------:R-:W-:-:S07]  /*0250*/  ISETP.NE.AND P0, PT, R4, RZ, PT ;  /* 0x000000ff0400720c */ /* 0x000fce0003f05270 */
[----:B------:R-:W-:Y:S06]  /*0260*/  @!P1 BRA `(.L_x_1) ;  /* 0x0000000000c49947 */ /* 0x000fec0003800000 */
[----:B------:R-:W0:Y:S01]  /*0270*/  LDC.64 R8, c[0x0][0x388] ;  /* 0x0000e200ff087b82 */ /* 0x000e220000000a00 */
[----:B------:R-:W-:Y:S01]  /*0280*/  LOP3.LUT R7, R2, 0x7ffffff8, RZ, 0xc0, !PT ;  /* 0x7ffffff802077812 */ /* 0x000fe200078ec0ff */
[----:B------:R-:W-:Y:S01]  /*0290*/  IMAD.MOV.U32 R27, RZ, RZ, R5 ;  /* 0x000000ffff1b7224 */ /* 0x000fe200078e0005 */
[----:B------:R-:W-:-:S03]  /*02a0*/  CS2R R18, SRZ ;  /* 0x0000000000127805 */ /* 0x000fc6000001ff00 */
[----:B------:R-:W-:Y:S02]  /*02b0*/  IMAD.MOV R26, RZ, RZ, -R7 ;  /* 0x000000ffff1a7224 */ /* 0x000fe400078e0a07 */
[----:B0-----:R-:W-:-:S03]  /*02c0*/  IMAD.WIDE.U32 R8, R6, 0x8, R8 ;  /* 0x0000000806087825 */ /* 0x001fc600078e0008 */
[----:B------:R-:W-:-:S04]  /*02d0*/  IADD3 R10, P1, PT, R8, 0x20, RZ ;  /* 0x00000020080a7810 */ /* 0x000fc80007f3e0ff */
[----:B------:R-:W-:-:S09]  /*02e0*/  IADD3.X R11, PT, PT, RZ, R9, RZ, P1, !PT ;  /* 0x00000009ff0b7210 */ /* 0x000fd20000ffe4ff */
.L_x_2:
[----:B------:R-:W0:Y:S01]  /*02f0*/  LDC.64 R22, c[0x0][0x380] ;  /* 0x0000e000ff167b82 */ /* 0x000e220000000a00 */
[----:B------:R-:W-:Y:S01]  /*0300*/  MOV R8, R10 ;  /* 0x0000000a00087202 */ /* 0x000fe20000000f00 */
[----:B------:R-:W-:-:S05]  /*0310*/  IMAD.MOV.U32 R9, RZ, RZ, R11 ;  /* 0x000000ffff097224 */ /* 0x000fca00078e000b */
[----:B------:R-:W2:Y:S04]  /*0320*/  LDG.E.64 R12, desc[UR8][R8.64+-0x20] ;  /* 0xffffe008080c7981 */ /* 0x000ea8000c1e1b00 */
[----:B------:R-:W3:Y:S01]  /*0330*/  LDG.E.64 R16, desc[UR8][R8.64+-0x18] ;  /* 0xffffe80808107981 */ /* 0x000ee2000c1e1b00 */
[----:B0-----:R-:W-:-:S05]  /*0340*/  IMAD.WIDE R22, R27, 0x8, R22 ;  /* 0x000000081b167825 */ /* 0x001fca00078e0216 */
[----:B------:R-:W2:Y:S01]  /*0350*/  LDG.E.64 R14, desc[UR8][R22.64] ;  /* 0x00000008160e7981 */ /* 0x000ea2000c1e1b00 */
[----:B------:R-:W-:-:S05]  /*0360*/  IMAD.WIDE R28, R0, 0x8, R22 ;  /* 0x00000008001c7825 */ /* 0x000fca00078e0216 */
[----:B------:R-:W3:Y:S01]  /*0370*/  LDG.E.64 R10, desc[UR8][R28.64] ;  /* 0x000000081c0a7981 */ /* 0x000ee2000c1e1b00 */
[C---:B------:R-:W-:Y:S01]  /*0380*/  IMAD.WIDE R24, R0.reuse, 0x8, R28 ;  /* 0x0000000800187825 */ /* 0x040fe200078e021c */
[----:B--2---:R-:W-:Y:S02]  /*0390*/  DFMA R18, R14, R12, R18 ;  /* 0x0000000c0e12722b */ /* 0x004fe40000000012 */
[----:B------:R-:W2:Y:S04]  /*03a0*/  LDG.E.64 R12, desc[UR8][R8.64+-0x10] ;  /* 0xfffff008080c7981 */ /* 0x000ea8000c1e1b00 */
[----:B------:R-:W2:Y:S01]  /*03b0*/  LDG.E.64 R14, desc[UR8][R24.64] ;  /* 0x00000008180e7981 */ /* 0x000ea2000c1e1b00 */
[----:B------:R-:W-:Y:S01]  /*03c0*/  IMAD.WIDE R20, R0, 0x8, R24 ;  /* 0x0000000800147825 */ /* 0x000fe200078e0218 */
[----:B---3--:R-:W-:-:S02]  /*03d0*/  DFMA R16, R10, R16, R18 ;  /* 0x000000100a10722b */ /* 0x008fc40000000012 */
[----:B------:R-:W3:Y:S04]  /*03e0*/  LDG.E.64 R18, desc[UR8][R8.64+-0x8] ;  /* 0xfffff80808127981 */ /* 0x000ee8000c1e1b00 */
        /* <DEDUP_REMOVED lines=9> */
[----:B------:R-:W-:-:S03]  /*0480*/  IMAD.WIDE R24, R0, 0x8, R28 ;  /* 0x0000000800187825 */ /* 0x000fc600078e021c */
[----:B------:R-:W4:Y:S01]  /*0490*/  LDG.E.64 R22, desc[UR8][R8.64+0x18] ;  /* 0x0000180808167981 */ /* 0x000f22000c1e1b00 */
[----:B------:R-:W-:-:S06]  /*04a0*/  IMAD.WIDE R20, R0, 0x8, R24 ;  /* 0x0000000800147825 */ /* 0x000fcc00078e0218 */
[----:B------:R-:W4:Y:S01]  /*04b0*/  LDG.E.64 R20, desc[UR8][R20.64] ;  /* 0x0000000814147981 */ /* 0x000f22000c1e1b00 */
[----:B--2---:R-:W-:-:S03]  /*04c0*/  DFMA R14, R16, R14, R18 ;  /* 0x0000000e100e722b */ /* 0x004fc60000000012 */
[----:B------:R-:W2:Y:S04]  /*04d0*/  LDG.E.64 R16, desc[UR8][R8.64+0x10] ;  /* 0x0000100808107981 */ /* 0x000ea8000c1e1b00 */
[----:B------:R-:W2:Y:S01]  /*04e0*/  LDG.E.64 R18, desc[UR8][R24.64] ;  /* 0x0000000818127981 */ /* 0x000ea2000c1e1b00 */
[----:B------:R-:W-:Y:S01]  /*04f0*/  IADD3 R26, PT, PT, R26, 0x8, RZ ;  /* 0x000000081a1a7810 */ /* 0x000fe20007ffe0ff */
[----:B---3--:R-:W-:-:S03]  /*0500*/  DFMA R10, R12, R10, R14 ;  /* 0x0000000a0c0a722b */ /* 0x008fc6000000000e */
[----:B------:R-:W-:Y:S02]  /*0510*/  ISETP.NE.AND P1, PT, R26, RZ, PT ;  /* 0x000000ff1a00720c */ /* 0x000fe40003f25270 */
[----:B------:R-:W-:-:S03]  /*0520*/  LEA R27, R0, R27, 0x3 ;  /* 0x0000001b001b7211 */ /* 0x000fc600078e18ff */
[----:B--2---:R-:W-:Y:S01]  /*0530*/  DFMA R18, R18, R16, R10 ;  /* 0x000000101212722b */ /* 0x004fe2000000000a */
[----:B------:R-:W-:-:S07]  /*0540*/  IADD3 R10, P2, PT, R8, 0x40, RZ ;  /* 0x00000040080a7810 */ /* 0x000fce0007f5e0ff */
[----:B----4-:R-:W-:Y:S01]  /*0550*/  DFMA R18, R20, R22, R18 ;  /* 0x000000161412722b */ /* 0x010fe20000000012 */
[----:B------:R-:W-:Y:S01]  /*0560*/  IMAD.X R11, RZ, RZ, R9, P2 ;  /* 0x000000ffff0b7224 */ /* 0x000fe200010e0609 */
[----:B------:R-:W-:Y:S09]  /*0570*/  @P1 BRA `(.L_x_2) ;  /* 0xfffffffc005c1947 */ /* 0x000ff2000383ffff */
.L_x_1:
[----:B------:R-:W-:Y:S05]  /*0580*/  @!P0 BRA `(.L_x_0) ;  /* 0x0000000000fc8947 */ /* 0x000fea0003800000 */
[----:B------:R-:W-:Y:S02]  /*0590*/  ISETP.GE.U32.AND P1, PT, R4, 0x4, PT ;  /* 0x000000040400780c */ /* 0x000fe40003f26070 */
[----:B------:R-:W-:-:S04]  /*05a0*/  LOP3.LUT R26, R2, 0x3, RZ, 0xc0, !PT ;  /* 0x00000003021a7812 */ /* 0x000fc800078ec0ff */
[----:B------:R-:W-:-:S07]  /*05b0*/  ISETP.NE.AND P0, PT, R26, RZ, PT ;  /* 0x000000ff1a00720c */ /* 0x000fce0003f05270 */
[----:B------:R-:W-:Y:S06]  /*05c0*/  @!P1 BRA `(.L_x_3) ;  /* 0x00000000006c9947 */ /* 0x000fec0003800000 */
[----:B------:R-:W0:Y:S01]  /*05d0*/  LDC.64 R8, c[0x0][0x388] ;  /* 0x0000e200ff087b82 */ /* 0x000e220000000a00 */
[----:B------:R-:W1:Y:S01]  /*05e0*/  LDCU.64 UR4, c[0x0][0x388] ;  /* 0x00007100ff0477ac */ /* 0x000e620008000a00 */
[C---:B------:R-:W-:Y:S01]  /*05f0*/  IMAD.IADD R15, R6.reuse, 0x1, R7 ;  /* 0x00000001060f7824 */ /* 0x040fe200078e0207 */
[----:B------:R-:W-:Y:S01]  /*0600*/  IADD3 R4, P1, PT, R6, R7, RZ ;  /* 0x0000000706047210 */ /* 0x000fe20007f3e0ff */
[----:B------:R-:W-:-:S04]  /*0610*/  IMAD R13, R7, R0, R5 ;  /* 0x00000000070d7224 */ /* 0x000fc800078e0205 */
[----:B------:R-:W2:Y:S01]  /*0620*/  LDC.64 R10, c[0x0][0x380] ;  /* 0x0000e000ff0a7b82 */ /* 0x000ea20000000a00 */
[----:B0-----:R-:W-:-:S06]  /*0630*/  IMAD.WIDE.U32 R8, R15, 0x8, R8 ;  /* 0x000000080f087825 */ /* 0x001fcc00078e0008 */
[----:B------:R-:W3:Y:S01]  /*0640*/  LDG.E.64 R8, desc[UR8][R8.64] ;  /* 0x0000000808087981 */ /* 0x000ee2000c1e1b00 */
[----:B--2---:R-:W-:Y:S01]  /*0650*/  IMAD.WIDE R10, R13, 0x8, R10 ;  /* 0x000000080d0a7825 */ /* 0x004fe200078e020a */
[----:B------:R-:W-:Y:S02]  /*0660*/  IADD3.X R13, PT, PT, RZ, RZ, RZ, P1, !PT ;  /* 0x000000ffff0d7210 */ /* 0x000fe40000ffe4ff */
[----:B-1----:R-:W-:Y:S02]  /*0670*/  LEA R28, P1, R4, UR4, 0x3 ;  /* 0x00000004041c7c11 */ /* 0x002fe4000f8218ff */
[----:B------:R-:W3:Y:S01]  /*0680*/  LDG.E.64 R24, desc[UR8][R10.64] ;  /* 0x000000080a187981 */ /* 0x000ee2000c1e1b00 */
[----:B------:R-:W-:Y:S01]  /*0690*/  IMAD.WIDE R14, R0, 0x8, R10 ;  /* 0x00000008000e7825 */ /* 0x000fe200078e020a */
[----:B------:R-:W-:-:S05]  /*06a0*/  LEA.HI.X R29, R4, UR5, R13, 0x3, P1 ;  /* 0x00000005041d7c11 */ /* 0x000fca00088f1c0d */
[----:B------:R-:W2:Y:S01]  /*06b0*/  LDG.E.64 R12, desc[UR8][R28.64+0x8] ;  /* 0x000008081c0c7981 */ /* 0x000ea2000c1e1b00 */
[----:B------:R-:W-:-:S03]  /*06c0*/  IMAD.WIDE R20, R0, 0x8, R14 ;  /* 0x0000000800147825 */ /* 0x000fc600078e020e */
[----:B------:R-:W2:Y:S04]  /*06d0*/  LDG.E.64 R10, desc[UR8][R14.64] ;  /* 0x000000080e0a7981 */ /* 0x000ea8000c1e1b00 */
[----:B------:R-:W4:Y:S01]  /*06e0*/  LDG.E.64 R16, desc[UR8][R20.64] ;  /* 0x0000000814107981 */ /* 0x000f22000c1e1b00 */
[----:B------:R-:W-:-:S03]  /*06f0*/  IMAD.WIDE R22, R0, 0x8, R20 ;  /* 0x0000000800167825 */ /* 0x000fc600078e0214 */
[----:B------:R-:W4:Y:S04]  /*0700*/  LDG.E.64 R14, desc[UR8][R28.64+0x10] ;  /* 0x000010081c0e7981 */ /* 0x000f28000c1e1b00 */
[----:B------:R-:W5:Y:S04]  /*0710*/  LDG.E.64 R20, desc[UR8][R28.64+0x18] ;  /* 0x000018081c147981 */ /* 0x000f68000c1e1b00 */
[----:B------:R-:W5:Y:S01]  /*0720*/  LDG.E.64 R22, desc[UR8][R22.64] ;  /* 0x0000000816167981 */ /* 0x000f62000c1e1b00 */
[----:B------:R-:W-:Y:S01]  /*0730*/  VIADD R7, R7, 0x4 ;  /* 0x0000000407077836 */ /* 0x000fe20000000000 */
[----:B---3--:R-:W-:-:S08]  /*0740*/  DFMA R8, R24, R8, R18 ;  /* 0x000000081808722b */ /* 0x008fd00000000012 */
[----:B--2---:R-:W-:-:S08]  /*0750*/  DFMA R8, R10, R12, R8 ;  /* 0x0000000c0a08722b */ /* 0x004fd00000000008 */
[----:B----4-:R-:W-:-:S08]  /*0760*/  DFMA R8, R16, R14, R8 ;  /* 0x0000000e1008722b */ /* 0x010fd00000000008 */
[----:B-----5:R-:W-:-:S11]  /*0770*/  DFMA R18, R22, R20, R8 ;  /* 0x000000141612722b */ /* 0x020fd60000000008 */
.L_x_3:
[----:B------:R-:W-:Y:S05]  /*0780*/  @!P0 BRA `(.L_x_0) ;  /* 0x00000000007c8947 */ /* 0x000fea0003800000 */
[----:B------:R-:W-:Y:S01]  /*0790*/  ISETP.NE.AND P1, PT, R26, 0x1, PT ;  /* 0x000000011a00780c */ /* 0x000fe20003f25270 */
[----:B------:R-:W0:Y:S01]  /*07a0*/  LDC.64 R12, c[0x0][0x388] ;  /* 0x0000e200ff0c7b82 */ /* 0x000e220000000a00 */
[----:B------:R-:W-:-:S04]  /*07b0*/  LOP3.LUT R2, R2, 0x1, RZ, 0xc0, !PT ;  /* 0x0000000102027812 */ /* 0x000fc800078ec0ff */
[----:B------:R-:W-:-:S03]  /*07c0*/  ISETP.NE.U32.AND P0, PT, R2, 0x1, PT ;  /* 0x000000010200780c */ /* 0x000fc60003f05070 */
[----:B------:R-:W1:Y:S04]  /*07d0*/  LDC.64 R20, c[0x0][0x380] ;  /* 0x0000e000ff147b82 */ /* 0x000e680000000a00 */
[CC--:B------:R-:W-:Y:S01]  /*07e0*/  @P1 IADD3 R23, PT, PT, R6.reuse, R7.reuse, RZ ;  /* 0x0000000706171210 */ /* 0x0c0fe20007ffe0ff */
[C---:B------:R-:W-:Y:S01]  /*07f0*/  @P1 IMAD R17, R7.reuse, R0, R5 ;  /* 0x0000000007111224 */ /* 0x040fe200078e0205 */
[----:B------:R-:W-:Y:S01]  /*0800*/  @P1 IADD3 R2, P2, PT, R6, R7, RZ ;  /* 0x0000000706021210 */ /* 0x000fe20007f5e0ff */
[----:B------:R-:W-:Y:S01]  /*0810*/  @P1 VIADD R7, R7, 0x2 ;  /* 0x0000000207071836 */ /* 0x000fe20000000000 */
[----:B------:R-:W2:Y:S02]  /*0820*/  @P1 LDC.64 R8, c[0x0][0x388] ;  /* 0x0000e200ff081b82 */ /* 0x000ea40000000a00 */
[----:B------:R-:W-:-:S06]  /*0830*/  @P1 IADD3.X R4, PT, PT, RZ, RZ, RZ, P2, !PT ;  /* 0x000000ffff041210 */ /* 0x000fcc00017fe4ff */
[----:B------:R-:W3:Y:S01]  /*0840*/  LDC.64 R14, c[0x0][0x380] ;  /* 0x0000e000ff0e7b82 */ /* 0x000ee20000000a00 */
[----:B0-----:R-:W-:-:S06]  /*0850*/  @P1 IMAD.WIDE.U32 R12, R23, 0x8, R12 ;  /* 0x00000008170c1825 */ /* 0x001fcc00078e000c */
[----:B------:R-:W4:Y:S01]  /*0860*/  @P1 LDG.E.64 R12, desc[UR8][R12.64] ;  /* 0x000000080c0c1981 */ /* 0x000f22000c1e1b00 */
[----:B------:R-:W0:Y:S01]  /*0870*/  LDC.64 R10, c[0x0][0x388] ;  /* 0x0000e200ff0a7b82 */ /* 0x000e220000000a00 */
[----:B-1----:R-:W-:-:S05]  /*0880*/  @P1 IMAD.WIDE R20, R17, 0x8, R20 ;  /* 0x0000000811141825 */ /* 0x002fca00078e0214 */
[----:B------:R-:W4:Y:S01]  /*0890*/  @P1 LDG.E.64 R16, desc[UR8][R20.64] ;  /* 0x0000000814101981 */ /* 0x000f22000c1e1b00 */
[----:B--2---:R-:W-:Y:S01]  /*08a0*/  @P1 LEA R8, P2, R2, R8, 0x3 ;  /* 0x0000000802081211 */ /* 0x004fe200078418ff */
[----:B------:R-:W-:-:S03]  /*08b0*/  @P1 IMAD.WIDE R22, R0, 0x8, R20 ;  /* 0x0000000800161825 */ /* 0x000fc600078e0214 */
[----:B------:R-:W-:Y:S01]  /*08c0*/  @P1 LEA.HI.X R9, R2, R9, R4, 0x3, P2 ;  /* 0x0000000902091211 */ /* 0x000fe200010f1c04 */
[----:B------:R-:W-:Y:S02]  /*08d0*/  @!P0 IMAD.IADD R27, R6, 0x1, R7 ;  /* 0x00000001061b8824 */ /* 0x000fe400078e0207 */
[----:B------:R-:W-:Y:S02]  /*08e0*/  @!P0 IMAD R25, R7, R0, R5 ;  /* 0x0000000007198224 */ /* 0x000fe400078e0205 */
[----:B------:R-:W2:Y:S02]  /*08f0*/  @P1 LDG.E.64 R6, desc[UR8][R22.64] ;  /* 0x0000000816061981 */ /* 0x000ea4000c1e1b00 */
[----:B---3--:R-:W-:Y:S02]  /*0900*/  @!P0 IMAD.WIDE R14, R25, 0x8, R14 ;  /* 0x00000008190e8825 */ /* 0x008fe400078e020e */
[----:B------:R-:W2:Y:S02]  /*0910*/  @P1 LDG.E.64 R8, desc[UR8][R8.64+0x8] ;  /* 0x0000080808081981 */ /* 0x000ea4000c1e1b00 */
[----:B0-----:R-:W-:-:S02]  /*0920*/  @!P0 IMAD.WIDE.U32 R10, R27, 0x8, R10 ;  /* 0x000000081b0a8825 */ /* 0x001fc400078e000a */
[----:B------:R-:W3:Y:S04]  /*0930*/  @!P0 LDG.E.64 R14, desc[UR8][R14.64] ;  /* 0x000000080e0e8981 */ /* 0x000ee8000c1e1b00 */
[----:B------:R-:W3:Y:S01]  /*0940*/  @!P0 LDG.E.64 R10, desc[UR8][R10.64] ;  /* 0x000000080a0a8981 */ /* 0x000ee2000c1e1b00 */
[----:B----4-:R-:W-:-:S08]  /*0950*/  @P1 DFMA R12, R16, R12, R18 ;  /* 0x0000000c100c122b */ /* 0x010fd00000000012 */
[----:B--2---:R-:W-:-:S08]  /*0960*/  @P1 DFMA R18, R6, R8, R12 ;  /* 0x000000080612122b */ /* 0x004fd0000000000c */
[----:B---3--:R-:W-:-:S11]  /*0970*/  @!P0 DFMA R18, R14, R10, R18 ;  /* 0x0000000a0e12822b */ /* 0x008fd60000000012 */
.L_x_0:
[----:B------:R-:W0:Y:S01]  /*0980*/  LDC.64 R6, c[0x0][0x390] ;  /* 0x0000e400ff067b82 */ /* 0x000e220000000a00 */
[----:B------:R-:W-:-:S04]  /*0990*/  IMAD R3, R3, R0, R5 ;  /* 0x0000000003037224 */ /* 0x000fc800078e0205 */
[----:B0-----:R-:W-:-:S05]  /*09a0*/  IMAD.WIDE R2, R3, 0x8, R6 ;  /* 0x0000000803027825 */ /* 0x001fca00078e0206 */
[----:B------:R-:W-:Y:S01]  /*09b0*/  STG.E.64 desc[UR8][R2.64], R18 ;  /* 0x0000001202007986 */ /* 0x000fe2000c101b08 */
[----:B------:R-:W-:Y:S05]  /*09c0*/  EXIT ;  /* 0x000000000000794d */ /* 0x000fea0003800000 */
.L_x_4:
[----:B------:R-:W-:-:S00]  /*09d0*/  BRA `(.L_x_4) ;  /* 0xfffffffc00fc7947 */ /* 0x000fc0000383ffff */
[----:B------:R-:W-:-:S00]  /*09e0*/  NOP ;  /* 0x0000000000007918 */ /* 0x000fc00000000000 */
        /* <DEDUP_REMOVED lines=9> */
.L_x_5:


//--------------------- .nv.shared.reserved.0     --------------------------
	.section	.nv.shared.reserved.0,"aw",@nobits
	.weak		__nv_reservedSMEM_offset_0_alias
	.size		__nv_reservedSMEM_offset_0_alias, 0, 64
	.other		__nv_reservedSMEM_offset_0_alias,@"STO_CUDA_RESERVED_SHARED STV_DEFAULT"
__nv_reservedSMEM_offset_0_alias:
	.zero		0
	.zero		64


//--------------------- .nv.global                --------------------------
	.section	.nv.global,"aw",@nobits
	.align	8
.nv.global:
	.type		totThr,@object
	.size		totThr,(.L_0 - totThr)
totThr:
	.zero		8
.L_0:


//--------------------- .nv.constant0._Z19device_Matrix_multiPKdS0_Pdiii --------------------------
	.section	.nv.constant0._Z19device_Matrix_multiPKdS0_Pdiii,"a",@progbits
	.sectionflags	@""
	.align	4
.nv.constant0._Z19device_Matrix_multiPKdS0_Pdiii:
	.zero		932


//--------------------- SYMBOLS --------------------------

	.type		.nv.reservedSmem.offset0,@object
	.size		.nv.reservedSmem.offset0,0x4
